//
// Generated by NVIDIA NVVM Compiler
//
// Compiler Build ID: CL-36424714
// Cuda compilation tools, release 13.0, V13.0.88
// Based on NVVM 20.0.0
//

.version 9.0
.target sm_100
.address_size 64

	// .globl	_Z7paddingPKfiiiPf

.visible .entry _Z7paddingPKfiiiPf(
	.param .u64 .ptr .align 1 _Z7paddingPKfiiiPf_param_0,
	.param .u32 _Z7paddingPKfiiiPf_param_1,
	.param .u32 _Z7paddingPKfiiiPf_param_2,
	.param .u32 _Z7paddingPKfiiiPf_param_3,
	.param .u64 .ptr .align 1 _Z7paddingPKfiiiPf_param_4
)
{
	.reg .pred 	%p<17>;
	.reg .b32 	%r<56>;
	.reg .b32 	%f<10>;
	.reg .b64 	%rd<39>;

	ld.param.u64 	%rd4, [_Z7paddingPKfiiiPf_param_0];
	ld.param.u32 	%r15, [_Z7paddingPKfiiiPf_param_1];
	ld.param.u32 	%r16, [_Z7paddingPKfiiiPf_param_2];
	ld.param.u32 	%r17, [_Z7paddingPKfiiiPf_param_3];
	ld.param.u64 	%rd5, [_Z7paddingPKfiiiPf_param_4];
	cvta.to.global.u64 	%rd1, %rd5;
	cvta.to.global.u64 	%rd2, %rd4;
	mov.u32 	%r18, %tid.x;
	mov.u32 	%r19, %ctaid.x;
	mad.lo.s32 	%r1, %r17, %r19, %r18;
	mov.u32 	%r20, %tid.y;
	mov.u32 	%r21, %ctaid.y;
	mad.lo.s32 	%r2, %r17, %r21, %r20;
	mov.u32 	%r22, %ntid.x;
	mov.u32 	%r23, %nctaid.x;
	mul.lo.s32 	%r3, %r22, %r23;
	mov.u32 	%r24, %ntid.y;
	mov.u32 	%r25, %nctaid.y;
	mul.lo.s32 	%r4, %r24, %r25;
	add.s32 	%r5, %r3, -1;
	add.s32 	%r6, %r5, %r15;
	add.s32 	%r26, %r15, -1;
	shr.u32 	%r27, %r26, 31;
	add.s32 	%r28, %r26, %r27;
	shr.s32 	%r7, %r28, 1;
	add.s32 	%r29, %r16, -1;
	shr.u32 	%r30, %r29, 31;
	add.s32 	%r31, %r29, %r30;
	shr.s32 	%r8, %r31, 1;
	mul.lo.s32 	%r9, %r2, %r3;
	add.s32 	%r32, %r9, %r1;
	add.s32 	%r10, %r1, %r7;
	add.s32 	%r11, %r2, %r8;
	mul.lo.s32 	%r12, %r11, %r6;
	add.s32 	%r33, %r12, %r10;
	mul.wide.s32 	%rd6, %r32, 4;
	add.s64 	%rd7, %rd2, %rd6;
	ld.global.f32 	%f1, [%rd7];
	mul.wide.s32 	%rd8, %r33, 4;
	add.s64 	%rd3, %rd1, %rd8;
	st.global.f32 	[%rd3], %f1;
	setp.gt.s32 	%p1, %r1, %r7;
	setp.gt.s32 	%p2, %r2, %r8;
	or.pred  	%p3, %p1, %p2;
	@%p3 bra 	$L__BB0_2;
	ld.global.f32 	%f5, [%rd2];
	mad.lo.s32 	%r46, %r2, %r6, %r1;
	mul.wide.s32 	%rd21, %r46, 4;
	add.s64 	%rd22, %rd1, %rd21;
	st.global.f32 	[%rd22], %f5;
	bra.uni 	$L__BB0_8;
$L__BB0_2:
	setp.gt.s32 	%p4, %r2, %r8;
	sub.s32 	%r13, %r3, %r7;
	setp.gt.s32 	%p5, %r13, %r1;
	or.pred  	%p6, %p5, %p4;
	@%p6 bra 	$L__BB0_4;
	mul.wide.s32 	%rd17, %r5, 4;
	add.s64 	%rd18, %rd2, %rd17;
	ld.global.f32 	%f4, [%rd18];
	add.s32 	%r44, %r10, %r7;
	mad.lo.s32 	%r45, %r2, %r6, %r44;
	mul.wide.s32 	%rd19, %r45, 4;
	add.s64 	%rd20, %rd1, %rd19;
	st.global.f32 	[%rd20], %f4;
	bra.uni 	$L__BB0_8;
$L__BB0_4:
	setp.gt.s32 	%p7, %r1, %r7;
	sub.s32 	%r14, %r4, %r8;
	setp.gt.s32 	%p8, %r14, %r2;
	or.pred  	%p9, %p7, %p8;
	@%p9 bra 	$L__BB0_6;
	add.s32 	%r40, %r4, -1;
	mul.lo.s32 	%r41, %r40, %r3;
	mul.wide.s32 	%rd13, %r41, 4;
	add.s64 	%rd14, %rd2, %rd13;
	ld.global.f32 	%f3, [%rd14];
	add.s32 	%r42, %r11, %r8;
	mad.lo.s32 	%r43, %r42, %r6, %r1;
	mul.wide.s32 	%rd15, %r43, 4;
	add.s64 	%rd16, %rd1, %rd15;
	st.global.f32 	[%rd16], %f3;
	bra.uni 	$L__BB0_8;
$L__BB0_6:
	setp.gt.s32 	%p10, %r14, %r2;
	setp.gt.s32 	%p11, %r13, %r1;
	or.pred  	%p12, %p11, %p10;
	@%p12 bra 	$L__BB0_8;
	add.s32 	%r35, %r4, -1;
	mad.lo.s32 	%r36, %r35, %r3, %r5;
	mul.wide.s32 	%rd9, %r36, 4;
	add.s64 	%rd10, %rd2, %rd9;
	ld.global.f32 	%f2, [%rd10];
	add.s32 	%r37, %r10, %r7;
	add.s32 	%r38, %r11, %r8;
	mad.lo.s32 	%r39, %r38, %r6, %r37;
	mul.wide.s32 	%rd11, %r39, 4;
	add.s64 	%rd12, %rd1, %rd11;
	st.global.f32 	[%rd12], %f2;
$L__BB0_8:
	setp.ge.s32 	%p13, %r2, %r8;
	@%p13 bra 	$L__BB0_10;
	mul.wide.s32 	%rd35, %r1, 4;
	add.s64 	%rd36, %rd2, %rd35;
	ld.global.f32 	%f9, [%rd36];
	mad.lo.s32 	%r55, %r2, %r6, %r10;
	mul.wide.s32 	%rd37, %r55, 4;
	add.s64 	%rd38, %rd1, %rd37;
	st.global.f32 	[%rd38], %f9;
	bra.uni 	$L__BB0_16;
$L__BB0_10:
	sub.s32 	%r47, %r4, %r8;
	setp.gt.s32 	%p14, %r47, %r2;
	@%p14 bra 	$L__BB0_12;
	add.s32 	%r48, %r4, -1;
	mad.lo.s32 	%r49, %r48, %r3, %r1;
	mul.wide.s32 	%rd23, %r49, 4;
	add.s64 	%rd24, %rd2, %rd23;
	ld.global.f32 	%f6, [%rd24];
	add.s32 	%r50, %r11, %r8;
	mad.lo.s32 	%r51, %r50, %r6, %r10;
	mul.wide.s32 	%rd25, %r51, 4;
	add.s64 	%rd26, %rd1, %rd25;
	st.global.f32 	[%rd26], %f6;
	bra.uni 	$L__BB0_16;
$L__BB0_12:
	setp.ge.s32 	%p15, %r1, %r7;
	@%p15 bra 	$L__BB0_14;
	mul.wide.s32 	%rd31, %r9, 4;
	add.s64 	%rd32, %rd2, %rd31;
	ld.global.f32 	%f8, [%rd32];
	add.s32 	%r54, %r12, %r1;
	mul.wide.s32 	%rd33, %r54, 4;
	add.s64 	%rd34, %rd1, %rd33;
	st.global.f32 	[%rd34], %f8;
	bra.uni 	$L__BB0_16;
$L__BB0_14:
	sub.s32 	%r52, %r3, %r7;
	setp.gt.s32 	%p16, %r52, %r1;
	@%p16 bra 	$L__BB0_16;
	add.s32 	%r53, %r5, %r9;
	mul.wide.s32 	%rd27, %r53, 4;
	add.s64 	%rd28, %rd2, %rd27;
	ld.global.f32 	%f7, [%rd28];
	mul.wide.s32 	%rd29, %r7, 4;
	add.s64 	%rd30, %rd3, %rd29;
	st.global.f32 	[%rd30], %f7;
$L__BB0_16:
	ret;

}


// ===== COMPILED SASS (sm_100) =====

	.target	sm_100

	.elftype	@"ET_EXEC"


//--------------------- .note.nv.tkinfo           --------------------------
	.section	.note.nv.tkinfo,"",@"SHT_NOTE"
	.sectionflags	@"SHF_NOTE_NV_TKINFO"
	.tkinfo
        /*0018*/ 	.word	0x00000002
        /*0030*/ 	.string	""
        /*0030*/ 	.string	"ptxas"
        /*0030*/ 	.string	"Cuda compilation tools, release 13.0, V13.0.88"
        /*0030*/ 	.string	"Build cuda_13.0.r13.0/compiler.36424714_0"
        /*0030*/ 	.string	"-arch sm_100 -m 64 "



//--------------------- .note.nv.cuinfo           --------------------------
	.section	.note.nv.cuinfo,"",@"SHT_NOTE"
	.sectionflags	@"SHF_NOTE_NV_CUINFO"
        /*0018*/ 	.short	0x0002
        /*001a*/ 	.short	0x0064
        /*001c*/ 	.short	0x0082
	.zero		2


//--------------------- .nv.info                  --------------------------
	.section	.nv.info,"",@"SHT_CUDA_INFO"
	.align	4


	//----- nvinfo : EIATTR_REGCOUNT
	.align		4
        /*0000*/ 	.byte	0x04, 0x2f
        /*0002*/ 	.short	(.L_1 - .L_0)
	.align		4
.L_0:
        /*0004*/ 	.word	index@(_Z7paddingPKfiiiPf)
        /*0008*/ 	.word	0x0000001a


	//----- nvinfo : EIATTR_FRAME_SIZE
	.align		4
.L_1:
        /*000c*/ 	.byte	0x04, 0x11
        /*000e*/ 	.short	(.L_3 - .L_2)
	.align		4
.L_2:
        /*0010*/ 	.word	index@(_Z7paddingPKfiiiPf)
        /*0014*/ 	.word	0x00000000


	//----- nvinfo : EIATTR_MIN_STACK_SIZE
	.align		4
.L_3:
        /*0018*/ 	.byte	0x04, 0x12
        /*001a*/ 	.short	(.L_5 - .L_4)
	.align		4
.L_4:
        /*001c*/ 	.word	index@(_Z7paddingPKfiiiPf)
        /*0020*/ 	.word	0x00000000
.L_5:


//--------------------- .nv.compat                --------------------------
	.section	.nv.compat,"",@"SHT_CUDA_COMPAT_INFO"
	.align	4
        /*0000*/ 	.byte	0x02, 0x09, 0x00, 0x00, 0x02, 0x02, 0x01, 0x00, 0x02, 0x05, 0x05, 0x00, 0x03, 0x07, 0x01, 0x01
        /*0010*/ 	.byte	0x02, 0x03, 0x00, 0x00, 0x02, 0x06, 0x01, 0x00, 0x04, 0x0b, 0x08, 0x00, 0x09, 0x00, 0x00, 0x00
        /*0020*/ 	.byte	0x00, 0x00, 0x00, 0x00


//--------------------- .nv.info._Z7paddingPKfiiiPf --------------------------
	.section	.nv.info._Z7paddingPKfiiiPf,"",@"SHT_CUDA_INFO"
	.sectionflags	@""
	.align	4


	//----- nvinfo : EIATTR_CUDA_API_VERSION
	.align		4
        /*0000*/ 	.byte	0x04, 0x37
        /*0002*/ 	.short	(.L_7 - .L_6)
.L_6:
        /*0004*/ 	.word	0x00000082


	//----- nvinfo : EIATTR_KPARAM_INFO
	.align		4
.L_7:
        /*0008*/ 	.byte	0x04, 0x17
        /*000a*/ 	.short	(.L_9 - .L_8)
.L_8:
        /*000c*/ 	.word	0x00000000
        /*0010*/ 	.short	0x0004
        /*0012*/ 	.short	0x0018
        /*0014*/ 	.byte	0x00, 0xf5, 0x21, 0x00


	//----- nvinfo : EIATTR_KPARAM_INFO
	.align		4
.L_9:
        /*0018*/ 	.byte	0x04, 0x17
        /*001a*/ 	.short	(.L_11 - .L_10)
.L_10:
        /*001c*/ 	.word	0x00000000
        /*0020*/ 	.short	0x0003
        /*0022*/ 	.short	0x0010
        /*0024*/ 	.byte	0x00, 0xf0, 0x11, 0x00


	//----- nvinfo : EIATTR_KPARAM_INFO
	.align		4
.L_11:
        /*0028*/ 	.byte	0x04, 0x17
        /*002a*/ 	.short	(.L_13 - .L_12)
.L_12:
        /*002c*/ 	.word	0x00000000
        /*0030*/ 	.short	0x0002
        /*0032*/ 	.short	0x000c
        /*0034*/ 	.byte	0x00, 0xf0, 0x11, 0x00


	//----- nvinfo : EIATTR_KPARAM_INFO
	.align		4
.L_13:
        /*0038*/ 	.byte	0x04, 0x17
        /*003a*/ 	.short	(.L_15 - .L_14)
.L_14:
        /*003c*/ 	.word	0x00000000
        /*0040*/ 	.short	0x0001
        /*0042*/ 	.short	0x0008
        /*0044*/ 	.byte	0x00, 0xf0, 0x11, 0x00


	//----- nvinfo : EIATTR_KPARAM_INFO
	.align		4
.L_15:
        /*0048*/ 	.byte	0x04, 0x17
        /*004a*/ 	.short	(.L_17 - .L_16)
.L_16:
        /*004c*/ 	.word	0x00000000
        /*0050*/ 	.short	0x0000
        /*0052*/ 	.short	0x0000
        /*0054*/ 	.byte	0x00, 0xf5, 0x21, 0x00


	//----- nvinfo : EIATTR_SPARSE_MMA_MASK
	.align		4
.L_17:
        /*0058*/ 	.byte	0x03, 0x50
        /*005a*/ 	.short	0x0000


	//----- nvinfo : EIATTR_MAXREG_COUNT
	.align		4
        /*005c*/ 	.byte	0x03, 0x1b
        /*005e*/ 	.short	0x00ff


	//----- nvinfo : EIATTR_MERCURY_ISA_VERSION
	.align		4
        /*0060*/ 	.byte	0x03, 0x5f
        /*0062*/ 	.short	0x0101


	//----- nvinfo : EIATTR_VRC_CTA_INIT_COUNT
	.align		4
        /*0064*/ 	.byte	0x02, 0x4a
	.zero		1
	.zero		1


	//----- nvinfo : EIATTR_EXIT_INSTR_OFFSETS
	.align		4
        /*0068*/ 	.byte	0x04, 0x1c
        /*006a*/ 	.short	(.L_19 - .L_18)


	//   ....[0]....
.L_18:
        /*006c*/ 	.word	0x00000580


	//   ....[1]....
        /*0070*/ 	.word	0x00000640


	//   ....[2]....
        /*0074*/ 	.word	0x000006c0


	//   ....[3]....
        /*0078*/ 	.word	0x000006f0


	//   ....[4]....
        /*007c*/ 	.word	0x00000750


	//----- nvinfo : EIATTR_CRS_STACK_SIZE
	.align		4
.L_19:
        /*0080*/ 	.byte	0x04, 0x1e
        /*0082*/ 	.short	(.L_21 - .L_20)
.L_20:
        /*0084*/ 	.word	0x00000000


	//----- nvinfo : EIATTR_CBANK_PARAM_SIZE
	.align		4
.L_21:
        /*0088*/ 	.byte	0x03, 0x19
        /*008a*/ 	.short	0x0020


	//----- nvinfo : EIATTR_PARAM_CBANK
	.align		4
        /*008c*/ 	.byte	0x04, 0x0a
        /*008e*/ 	.short	(.L_23 - .L_22)
	.align		4
.L_22:
        /*0090*/ 	.word	index@(.nv.constant0._Z7paddingPKfiiiPf)
        /*0094*/ 	.short	0x0380
        /*0096*/ 	.short	0x0020


	//----- nvinfo : EIATTR_SW_WAR
	.align		4
.L_23:
        /*0098*/ 	.byte	0x04, 0x36
        /*009a*/ 	.short	(.L_25 - .L_24)
.L_24:
        /*009c*/ 	.word	0x00000008
.L_25:


//--------------------- .nv.callgraph             --------------------------
	.section	.nv.callgraph,"",@"SHT_CUDA_CALLGRAPH"
	.align	4
	.sectionentsize	8
	.align		4
        /*0000*/ 	.word	0x00000000
	.align		4
        /*0004*/ 	.word	0xffffffff
	.align		4
        /*0008*/ 	.word	0x00000000
	.align		4
        /*000c*/ 	.word	0xfffffffe
	.align		4
        /*0010*/ 	.word	0x00000000
	.align		4
        /*0014*/ 	.word	0xfffffffd
	.align		4
        /*0018*/ 	.word	0x00000000
	.align		4
        /*001c*/ 	.word	0xfffffffc


//--------------------- .text._Z7paddingPKfiiiPf  --------------------------
	.section	.text._Z7paddingPKfiiiPf,"ax",@progbits
	.align	128
        .global         _Z7paddingPKfiiiPf
        .type           _Z7paddingPKfiiiPf,@function
        .size           _Z7paddingPKfiiiPf,(.L_x_9 - _Z7paddingPKfiiiPf)
        .other          _Z7paddingPKfiiiPf,@"STO_CUDA_ENTRY STV_DEFAULT"
_Z7paddingPKfiiiPf:
.text._Z7paddingPKfiiiPf:
[----:B------:R-:W-:Y:S01]  /*0000*/  LDC R1, c[0x0][0x37c] ;  /* 0x0000df00ff017b82 */ /* 0x000fe20000000800 */
[----:B------:R-:W0:Y:S01]  /*0010*/  S2R R0, SR_TID.Y ;  /* 0x0000000000007919 */ /* 0x000e220000002200 */
[----:B------:R-:W1:Y:S06]  /*0020*/  LDCU UR5, c[0x0][0x360] ;  /* 0x00006c00ff0577ac */ /* 0x000e6c0008000800 */
[----:B------:R-:W0:Y:S01]  /*0030*/  S2UR UR4, SR_CTAID.Y ;  /* 0x00000000000479c3 */ /* 0x000e220000002600 */
[----:B------:R-:W2:Y:S07]  /*0040*/  S2R R2, SR_TID.X ;  /* 0x0000000000027919 */ /* 0x000eae0000002100 */
[----:B------:R-:W0:Y:S08]  /*0050*/  LDC R5, c[0x0][0x390] ;  /* 0x0000e400ff057b82 */ /* 0x000e300000000800 */
[----:B------:R-:W1:Y:S08]  /*0060*/  LDC R3, c[0x0][0x370] ;  /* 0x0000dc00ff037b82 */ /* 0x000e700000000800 */
[----:B------:R-:W2:Y:S08]  /*0070*/  S2UR UR6, SR_CTAID.X ;  /* 0x00000000000679c3 */ /* 0x000eb00000002500 */
[----:B------:R-:W3:Y:S01]  /*0080*/  LDC.64 R14, c[0x0][0x380] ;  /* 0x0000e000ff0e7b82 */ /* 0x000ee20000000a00 */
[----:B0-----:R-:W-:-:S02]  /*0090*/  IMAD R0, R5, UR4, R0 ;  /* 0x0000000405007c24 */ /* 0x001fc4000f8e0200 */
[----:B-1----:R-:W-:Y:S01]  /*00a0*/  IMAD R3, R3, UR5, RZ ;  /* 0x0000000503037c24 */ /* 0x002fe2000f8e02ff */
[----:B------:R-:W0:Y:S04]  /*00b0*/  LDCU.64 UR4, c[0x0][0x358] ;  /* 0x00006b00ff0477ac */ /* 0x000e280008000a00 */
[----:B------:R-:W1:Y:S01]  /*00c0*/  LDC.64 R12, c[0x0][0x388] ;  /* 0x0000e200ff0c7b82 */ /* 0x000e620000000a00 */
[----:B--2---:R-:W-:Y:S02]  /*00d0*/  IMAD R2, R5, UR6, R2 ;  /* 0x0000000605027c24 */ /* 0x004fe4000f8e0202 */
[----:B------:R-:W-:-:S05]  /*00e0*/  IMAD R5, R0, R3, RZ ;  /* 0x0000000300057224 */ /* 0x000fca00078e02ff */
[----:B------:R-:W2:Y:S01]  /*00f0*/  LDC.64 R16, c[0x0][0x398] ;  /* 0x0000e600ff107b82 */ /* 0x000ea20000000a00 */
[----:B------:R-:W-:-:S05]  /*0100*/  IADD3 R11, PT, PT, R2, R5, RZ ;  /* 0x00000005020b7210 */ /* 0x000fca0007ffe0ff */
[----:B---3--:R-:W-:-:S05]  /*0110*/  IMAD.WIDE R10, R11, 0x4, R14 ;  /* 0x000000040b0a7825 */ /* 0x008fca00078e020e */
[----:B0-----:R0:W3:Y:S01]  /*0120*/  LDG.E R21, desc[UR4][R10.64] ;  /* 0x000000040a157981 */ /* 0x0010e2000c1e1900 */
[----:B-1----:R-:W-:Y:S01]  /*0130*/  IADD3 R4, PT, PT, R13, -0x1, RZ ;  /* 0xffffffff0d047810 */ /* 0x002fe20007ffe0ff */
[----:B------:R-:W-:Y:S01]  /*0140*/  BSSY.RECONVERGENT B0, `(.L_x_0) ;  /* 0x000003c000007945 */ /* 0x000fe20003800200 */
[----:B------:R-:W-:Y:S02]  /*0150*/  IADD3 R6, PT, PT, R12, -0x1, RZ ;  /* 0xffffffff0c067810 */ /* 0x000fe40007ffe0ff */
[----:B------:R-:W-:Y:S02]  /*0160*/  LEA.HI R7, R4, R4, RZ, 0x1 ;  /* 0x0000000404077211 */ /* 0x000fe400078f08ff */
[----:B------:R-:W-:Y:S02]  /*0170*/  IADD3 R4, PT, PT, R3, -0x1, RZ ;  /* 0xffffffff03047810 */ /* 0x000fe40007ffe0ff */
[----:B------:R-:W-:Y:S01]  /*0180*/  SHF.R.S32.HI R7, RZ, 0x1, R7 ;  /* 0x00000001ff077819 */ /* 0x000fe20000011407 */
[----:B0-----:R-:W0:Y:S01]  /*0190*/  LDC R10, c[0x0][0x364] ;  /* 0x0000d900ff0a7b82 */ /* 0x001e220000000800 */
[----:B------:R-:W-:-:S02]  /*01a0*/  LEA.HI R8, R6, R6, RZ, 0x1 ;  /* 0x0000000606087211 */ /* 0x000fc400078f08ff */
[----:B------:R-:W-:Y:S02]  /*01b0*/  IADD3 R9, PT, PT, R4, R12, RZ ;  /* 0x0000000c04097210 */ /* 0x000fe40007ffe0ff */
[CC--:B------:R-:W-:Y:S02]  /*01c0*/  IADD3 R6, PT, PT, R0.reuse, R7.reuse, RZ ;  /* 0x0000000700067210 */ /* 0x0c0fe40007ffe0ff */
[----:B------:R-:W-:Y:S01]  /*01d0*/  SHF.R.S32.HI R11, RZ, 0x1, R8 ;  /* 0x00000001ff0b7819 */ /* 0x000fe20000011408 */
[----:B------:R-:W0:Y:S01]  /*01e0*/  LDC R23, c[0x0][0x374] ;  /* 0x0000dd00ff177b82 */ /* 0x000e220000000800 */
[----:B------:R-:W-:Y:S01]  /*01f0*/  ISETP.GT.AND P0, PT, R0, R7, PT ;  /* 0x000000070000720c */ /* 0x000fe20003f04270 */
[----:B------:R-:W-:Y:S01]  /*0200*/  IMAD R13, R9, R6, RZ ;  /* 0x00000006090d7224 */ /* 0x000fe200078e02ff */
[CC--:B------:R-:W-:Y:S02]  /*0210*/  IADD3 R8, PT, PT, R2.reuse, R11.reuse, RZ ;  /* 0x0000000b02087210 */ /* 0x0c0fe40007ffe0ff */
[----:B------:R-:W-:-:S02]  /*0220*/  ISETP.GT.OR P1, PT, R2, R11, P0 ;  /* 0x0000000b0200720c */ /* 0x000fc40000724670 */
[----:B------:R-:W-:-:S05]  /*0230*/  IADD3 R19, PT, PT, R8, R13, RZ ;  /* 0x0000000d08137210 */ /* 0x000fca0007ffe0ff */
[----:B--2---:R-:W-:-:S04]  /*0240*/  IMAD.WIDE R18, R19, 0x4, R16 ;  /* 0x0000000413127825 */ /* 0x004fc800078e0210 */
[----:B0-----:R-:W-:Y:S01]  /*0250*/  IMAD R10, R10, R23, RZ ;  /* 0x000000170a0a7224 */ /* 0x001fe200078e02ff */
[----:B---3--:R0:W-:Y:S01]  /*0260*/  STG.E desc[UR4][R18.64], R21 ;  /* 0x0000001512007986 */ /* 0x0081e2000c101904 */
[----:B------:R-:W-:Y:S05]  /*0270*/  @P1 BRA `(.L_x_1) ;  /* 0x0000000000181947 */ /* 0x000fea0003800000 */
[----:B------:R-:W1:Y:S02]  /*0280*/  LDC.64 R22, c[0x0][0x380] ;  /* 0x0000e000ff167b82 */ /* 0x000e640000000a00 */
[----:B-1----:R-:W2:Y:S01]  /*0290*/  LDG.E R23, desc[UR4][R22.64] ;  /* 0x0000000416177981 */ /* 0x002ea2000c1e1900 */
[----:B0-----:R-:W-:-:S04]  /*02a0*/  IMAD R21, R0, R9, R2 ;  /* 0x0000000900157224 */ /* 0x001fc800078e0202 */
[----:B------:R-:W-:-:S05]  /*02b0*/  IMAD.WIDE R20, R21, 0x4, R16 ;  /* 0x0000000415147825 */ /* 0x000fca00078e0210 */
[----:B--2---:R3:W-:Y:S01]  /*02c0*/  STG.E desc[UR4][R20.64], R23 ;  /* 0x0000001714007986 */ /* 0x0047e2000c101904 */
[----:B------:R-:W-:Y:S05]  /*02d0*/  BRA `(.L_x_2) ;  /* 0x0000000000887947 */ /* 0x000fea0003800000 */
.L_x_1:
[----:B0-----:R-:W-:-:S04]  /*02e0*/  IADD3 R21, PT, PT, R3, -R11, RZ ;  /* 0x8000000b03157210 */ /* 0x001fc80007ffe0ff */
[----:B------:R-:W-:-:S13]  /*02f0*/  ISETP.GT.OR P0, PT, R21, R2, P0 ;  /* 0x000000021500720c */ /* 0x000fda0000704670 */
[----:B------:R-:W-:Y:S05]  /*0300*/  @P0 BRA `(.L_x_3) ;  /* 0x00000000001c0947 */ /* 0x000fea0003800000 */
[----:B------:R-:W-:-:S06]  /*0310*/  IMAD.WIDE R22, R4, 0x4, R14 ;  /* 0x0000000404167825 */ /* 0x000fcc00078e020e */
[----:B------:R-:W2:Y:S01]  /*0320*/  LDG.E R23, desc[UR4][R22.64] ;  /* 0x0000000416177981 */ /* 0x000ea2000c1e1900 */
[----:B------:R-:W-:-:S05]  /*0330*/  IADD3 R12, PT, PT, R11, R8, RZ ;  /* 0x000000080b0c7210 */ /* 0x000fca0007ffe0ff */
[----:B------:R-:W-:-:S04]  /*0340*/  IMAD R21, R0, R9, R12 ;  /* 0x0000000900157224 */ /* 0x000fc800078e020c */
[----:B------:R-:W-:-:S05]  /*0350*/  IMAD.WIDE R20, R21, 0x4, R16 ;  /* 0x0000000415147825 */ /* 0x000fca00078e0210 */
[----:B--2---:R0:W-:Y:S01]  /*0360*/  STG.E desc[UR4][R20.64], R23 ;  /* 0x0000001714007986 */ /* 0x0041e2000c101904 */
[----:B------:R-:W-:Y:S05]  /*0370*/  BRA `(.L_x_2) ;  /* 0x0000000000607947 */ /* 0x000fea0003800000 */
.L_x_3:
[----:B------:R-:W-:-:S05]  /*0380*/  IMAD.IADD R23, R10, 0x1, -R7 ;  /* 0x000000010a177824 */ /* 0x000fca00078e0a07 */
[----:B------:R-:W-:-:S04]  /*0390*/  ISETP.GT.AND P0, PT, R23, R0, PT ;  /* 0x000000001700720c */ /* 0x000fc80003f04270 */
[----:B------:R-:W-:-:S13]  /*03a0*/  ISETP.GT.OR P1, PT, R2, R11, P0 ;  /* 0x0000000b0200720c */ /* 0x000fda0000724670 */
[----:B------:R-:W-:Y:S05]  /*03b0*/  @P1 BRA `(.L_x_4) ;  /* 0x0000000000241947 */ /* 0x000fea0003800000 */
[----:B------:R-:W-:-:S05]  /*03c0*/  IADD3 R12, PT, PT, R10, -0x1, RZ ;  /* 0xffffffff0a0c7810 */ /* 0x000fca0007ffe0ff */
[----:B------:R-:W-:-:S04]  /*03d0*/  IMAD R21, R3, R12, RZ ;  /* 0x0000000c03157224 */ /* 0x000fc800078e02ff */
[----:B------:R-:W-:-:S06]  /*03e0*/  IMAD.WIDE R20, R21, 0x4, R14 ;  /* 0x0000000415147825 */ /* 0x000fcc00078e020e */
[----:B------:R-:W2:Y:S01]  /*03f0*/  LDG.E R21, desc[UR4][R20.64] ;  /* 0x0000000414157981 */ /* 0x000ea2000c1e1900 */
[----:B------:R-:W-:-:S05]  /*0400*/  IADD3 R12, PT, PT, R7, R6, RZ ;  /* 0x00000006070c7210 */ /* 0x000fca0007ffe0ff */
[----:B------:R-:W-:-:S04]  /*0410*/  IMAD R23, R9, R12, R2 ;  /* 0x0000000c09177224 */ /* 0x000fc800078e0202 */
[----:B------:R-:W-:-:S05]  /*0420*/  IMAD.WIDE R22, R23, 0x4, R16 ;  /* 0x0000000417167825 */ /* 0x000fca00078e0210 */
[----:B--2---:R2:W-:Y:S01]  /*0430*/  STG.E desc[UR4][R22.64], R21 ;  /* 0x0000001516007986 */ /* 0x0045e2000c101904 */
[----:B------:R-:W-:Y:S05]  /*0440*/  BRA `(.L_x_2) ;  /* 0x00000000002c7947 */ /* 0x000fea0003800000 */
.L_x_4:
[----:B------:R-:W-:-:S13]  /*0450*/  ISETP.GT.OR P0, PT, R21, R2, P0 ;  /* 0x000000021500720c */ /* 0x000fda0000704670 */
[----:B------:R-:W-:Y:S05]  /*0460*/  @P0 BRA `(.L_x_2) ;  /* 0x0000000000240947 */ /* 0x000fea0003800000 */
[----:B------:R-:W-:-:S05]  /*0470*/  IADD3 R21, PT, PT, R10, -0x1, RZ ;  /* 0xffffffff0a157810 */ /* 0x000fca0007ffe0ff */
[----:B------:R-:W-:-:S04]  /*0480*/  IMAD R21, R3, R21, R4 ;  /* 0x0000001503157224 */ /* 0x000fc800078e0204 */
[----:B------:R-:W-:-:S06]  /*0490*/  IMAD.WIDE R20, R21, 0x4, R14 ;  /* 0x0000000415147825 */ /* 0x000fcc00078e020e */
[----:B------:R-:W2:Y:S01]  /*04a0*/  LDG.E R21, desc[UR4][R20.64] ;  /* 0x0000000414157981 */ /* 0x000ea2000c1e1900 */
[----:B------:R-:W-:Y:S02]  /*04b0*/  IADD3 R12, PT, PT, R11, R8, RZ ;  /* 0x000000080b0c7210 */ /* 0x000fe40007ffe0ff */
[----:B------:R-:W-:-:S05]  /*04c0*/  IADD3 R23, PT, PT, R7, R6, RZ ;  /* 0x0000000607177210 */ /* 0x000fca0007ffe0ff */
[----:B------:R-:W-:-:S04]  /*04d0*/  IMAD R23, R9, R23, R12 ;  /* 0x0000001709177224 */ /* 0x000fc800078e020c */
[----:B------:R-:W-:-:S05]  /*04e0*/  IMAD.WIDE R22, R23, 0x4, R16 ;  /* 0x0000000417167825 */ /* 0x000fca00078e0210 */
[----:B--2---:R1:W-:Y:S02]  /*04f0*/  STG.E desc[UR4][R22.64], R21 ;  /* 0x0000001516007986 */ /* 0x0043e4000c101904 */
.L_x_2:
[----:B------:R-:W-:Y:S05]  /*0500*/  BSYNC.RECONVERGENT B0 ;  /* 0x0000000000007941 */ /* 0x000fea0003800200 */
.L_x_0:
[----:B------:R-:W-:-:S13]  /*0510*/  ISETP.GE.AND P0, PT, R0, R7, PT ;  /* 0x000000070000720c */ /* 0x000fda0003f06270 */
[----:B------:R-:W-:Y:S05]  /*0520*/  @P0 BRA `(.L_x_5) ;  /* 0x0000000000180947 */ /* 0x000fea0003800000 */
[----:B------:R-:W-:-:S06]  /*0530*/  IMAD.WIDE R2, R2, 0x4, R14 ;  /* 0x0000000402027825 */ /* 0x000fcc00078e020e */
[----:B------:R-:W4:Y:S01]  /*0540*/  LDG.E R3, desc[UR4][R2.64] ;  /* 0x0000000402037981 */ /* 0x000f22000c1e1900 */
[----:B------:R-:W-:-:S04]  /*0550*/  IMAD R9, R0, R9, R8 ;  /* 0x0000000900097224 */ /* 0x000fc800078e0208 */
[----:B------:R-:W-:-:S05]  /*0560*/  IMAD.WIDE R16, R9, 0x4, R16 ;  /* 0x0000000409107825 */ /* 0x000fca00078e0210 */
[----:B----4-:R-:W-:Y:S01]  /*0570*/  STG.E desc[UR4][R16.64], R3 ;  /* 0x0000000310007986 */ /* 0x010fe2000c101904 */
[----:B------:R-:W-:Y:S05]  /*0580*/  EXIT ;  /* 0x000000000000794d */ /* 0x000fea0003800000 */
.L_x_5:
[----:B0123--:R-:W-:-:S05]  /*0590*/  IMAD.IADD R21, R10, 0x1, -R7 ;  /* 0x000000010a157824 */ /* 0x00ffca00078e0a07 */
[----:B------:R-:W-:-:S13]  /*05a0*/  ISETP.GT.AND P0, PT, R21, R0, PT ;  /* 0x000000001500720c */ /* 0x000fda0003f04270 */
[----:B------:R-:W-:Y:S05]  /*05b0*/  @P0 BRA `(.L_x_6) ;  /* 0x0000000000240947 */ /* 0x000fea0003800000 */
[----:B------:R-:W-:-:S05]  /*05c0*/  IADD3 R10, PT, PT, R10, -0x1, RZ ;  /* 0xffffffff0a0a7810 */ /* 0x000fca0007ffe0ff */
[----:B------:R-:W-:-:S04]  /*05d0*/  IMAD R3, R3, R10, R2 ;  /* 0x0000000a03037224 */ /* 0x000fc800078e0202 */
[----:B------:R-:W-:-:S06]  /*05e0*/  IMAD.WIDE R14, R3, 0x4, R14 ;  /* 0x00000004030e7825 */ /* 0x000fcc00078e020e */
[----:B------:R-:W2:Y:S01]  /*05f0*/  LDG.E R15, desc[UR4][R14.64] ;  /* 0x000000040e0f7981 */ /* 0x000ea2000c1e1900 */
[----:B------:R-:W-:-:S05]  /*0600*/  IADD3 R6, PT, PT, R7, R6, RZ ;  /* 0x0000000607067210 */ /* 0x000fca0007ffe0ff */
[----:B------:R-:W-:-:S04]  /*0610*/  IMAD R9, R9, R6, R8 ;  /* 0x0000000609097224 */ /* 0x000fc800078e0208 */
[----:B------:R-:W-:-:S05]  /*0620*/  IMAD.WIDE R16, R9, 0x4, R16 ;  /* 0x0000000409107825 */ /* 0x000fca00078e0210 */
[----:B--2---:R-:W-:Y:S01]  /*0630*/  STG.E desc[UR4][R16.64], R15 ;  /* 0x0000000f10007986 */ /* 0x004fe2000c101904 */
[----:B------:R-:W-:Y:S05]  /*0640*/  EXIT ;  /* 0x000000000000794d */ /* 0x000fea0003800000 */
.L_x_6:
[----:B------:R-:W-:-:S13]  /*0650*/  ISETP.GE.AND P0, PT, R2, R11, PT ;  /* 0x0000000b0200720c */ /* 0x000fda0003f06270 */
[----:B------:R-:W-:Y:S05]  /*0660*/  @P0 BRA `(.L_x_7) ;  /* 0x0000000000180947 */ /* 0x000fea0003800000 */
[----:B------:R-:W-:-:S06]  /*0670*/  IMAD.WIDE R14, R5, 0x4, R14 ;  /* 0x00000004050e7825 */ /* 0x000fcc00078e020e */
[----:B------:R-:W2:Y:S01]  /*0680*/  LDG.E R15, desc[UR4][R14.64] ;  /* 0x000000040e0f7981 */ /* 0x000ea2000c1e1900 */
[----:B------:R-:W-:-:S05]  /*0690*/  IADD3 R13, PT, PT, R2, R13, RZ ;  /* 0x0000000d020d7210 */ /* 0x000fca0007ffe0ff */
[----:B------:R-:W-:-:S05]  /*06a0*/  IMAD.WIDE R16, R13, 0x4, R16 ;  /* 0x000000040d107825 */ /* 0x000fca00078e0210 */
[----:B--2---:R-:W-:Y:S01]  /*06b0*/  STG.E desc[UR4][R16.64], R15 ;  /* 0x0000000f10007986 */ /* 0x004fe2000c101904 */
[----:B------:R-:W-:Y:S05]  /*06c0*/  EXIT ;  /* 0x000000000000794d */ /* 0x000fea0003800000 */
.L_x_7:
[----:B------:R-:W-:-:S04]  /*06d0*/  IADD3 R3, PT, PT, R3, -R11, RZ ;  /* 0x8000000b03037210 */ /* 0x000fc80007ffe0ff */
[----:B------:R-:W-:-:S13]  /*06e0*/  ISETP.GT.AND P0, PT, R3, R2, PT ;  /* 0x000000020300720c */ /* 0x000fda0003f04270 */
[----:B------:R-:W-:Y:S05]  /*06f0*/  @P0 EXIT ;  /* 0x000000000000094d */ /* 0x000fea0003800000 */
[----:B------:R-:W-:-:S05]  /*0700*/  IADD3 R5, PT, PT, R4, R5, RZ ;  /* 0x0000000504057210 */ /* 0x000fca0007ffe0ff */
[----:B------:R-:W-:-:S06]  /*0710*/  IMAD.WIDE R14, R5, 0x4, R14 ;  /* 0x00000004050e7825 */ /* 0x000fcc00078e020e */
[----:B------:R-:W2:Y:S01]  /*0720*/  LDG.E R15, desc[UR4][R14.64] ;  /* 0x000000040e0f7981 */ /* 0x000ea2000c1e1900 */
[----:B------:R-:W-:-:S05]  /*0730*/  IMAD.WIDE R18, R11, 0x4, R18 ;  /* 0x000000040b127825 */ /* 0x000fca00078e0212 */
[----:B--2---:R-:W-:Y:S01]  /*0740*/  STG.E desc[UR4][R18.64], R15 ;  /* 0x0000000f12007986 */ /* 0x004fe2000c101904 */
[----:B------:R-:W-:Y:S05]  /*0750*/  EXIT ;  /* 0x000000000000794d */ /* 0x000fea0003800000 */
.L_x_8:
[----:B------:R-:W-:-:S00]  /*0760*/  BRA `(.L_x_8) ;  /* 0xfffffffc00fc7947 */ /* 0x000fc0000383ffff */
[----:B------:R-:W-:-:S00]  /*0770*/  NOP ;  /* 0x0000000000007918 */ /* 0x000fc00000000000 */
        /* <DEDUP_REMOVED lines=8> */
.L_x_9:


//--------------------- .nv.shared.reserved.0     --------------------------
	.section	.nv.shared.reserved.0,"aw",@nobits
	.weak		__nv_reservedSMEM_offset_0_alias
	.size		__nv_reservedSMEM_offset_0_alias, 0, 64
	.other		__nv_reservedSMEM_offset_0_alias,@"STO_CUDA_RESERVED_SHARED STV_DEFAULT"
__nv_reservedSMEM_offset_0_alias:
	.zero		0
	.zero		64


//--------------------- .nv.constant0._Z7paddingPKfiiiPf --------------------------
	.section	.nv.constant0._Z7paddingPKfiiiPf,"a",@progbits
	.sectionflags	@""
	.align	4
.nv.constant0._Z7paddingPKfiiiPf:
	.zero		928


//--------------------- SYMBOLS --------------------------

	.type		.nv.reservedSmem.offset0,@object
	.size		.nv.reservedSmem.offset0,0x4
